//
// Generated by NVIDIA NVVM Compiler
//
// Compiler Build ID: CL-36424714
// Cuda compilation tools, release 13.0, V13.0.88
// Based on NVVM 20.0.0
//

.version 9.0
.target sm_100
.address_size 64

	// .globl	_Z4initjPyS_P17curandStateXORWOW
.global .align 4 .b8 precalc_xorwow_matrix[102400];
.global .align 4 .b8 precalc_xorwow_offset_matrix[102400];
.global .align 4 .b8 mrg32k3aM1[2304];
.global .align 4 .b8 mrg32k3aM2[2304];
.global .align 4 .b8 mrg32k3aM1SubSeq[2016];
.global .align 4 .b8 mrg32k3aM2SubSeq[2016];
.global .align 4 .b8 mrg32k3aM1Seq[2304];
.global .align 4 .b8 mrg32k3aM2Seq[2304];
.const .align 8 .b8 __cr_lgamma_table[72];

.visible .entry _Z4initjPyS_P17curandStateXORWOW(
	.param .u32 _Z4initjPyS_P17curandStateXORWOW_param_0,
	.param .u64 .ptr .align 1 _Z4initjPyS_P17curandStateXORWOW_param_1,
	.param .u64 .ptr .align 1 _Z4initjPyS_P17curandStateXORWOW_param_2,
	.param .u64 .ptr .align 1 _Z4initjPyS_P17curandStateXORWOW_param_3
)
{
	.reg .pred 	%p<24>;
	.reg .b32 	%r<413>;
	.reg .b64 	%rd<27>;

	ld.param.u32 	%rd8, [_Z4initjPyS_P17curandStateXORWOW_param_0];
	ld.param.u64 	%rd9, [_Z4initjPyS_P17curandStateXORWOW_param_1];
	ld.param.u64 	%rd10, [_Z4initjPyS_P17curandStateXORWOW_param_2];
	ld.param.u64 	%rd11, [_Z4initjPyS_P17curandStateXORWOW_param_3];
	cvta.to.global.u64 	%rd12, %rd11;
	cvta.to.global.u64 	%rd13, %rd10;
	cvta.to.global.u64 	%rd14, %rd9;
	mov.u32 	%r182, %ctaid.x;
	mov.u32 	%r183, %ntid.x;
	mov.u32 	%r184, %tid.x;
	mad.lo.s32 	%r185, %r182, %r183, %r184;
	mul.wide.s32 	%rd15, %r185, 8;
	add.s64 	%rd16, %rd14, %rd15;
	st.global.u64 	[%rd16], %rd8;
	cvt.u64.u32 	%rd26, %r182;
	add.s64 	%rd17, %rd13, %rd15;
	st.global.u64 	[%rd17], %rd26;
	ld.global.u64 	%rd18, [%rd16];
	mul.wide.s32 	%rd19, %r185, 48;
	add.s64 	%rd2, %rd12, %rd19;
	cvt.u32.u64 	%r186, %rd18;
	xor.b32  	%r187, %r186, -1429050551;
	mul.lo.s32 	%r188, %r187, 1099087573;
	{ .reg .b32 tmp; mov.b64 {tmp, %r189}, %rd18; }
	xor.b32  	%r190, %r189, -136515619;
	mul.lo.s32 	%r191, %r190, -1703105765;
	add.s32 	%r192, %r188, %r191;
	add.s32 	%r193, %r192, 6615241;
	add.s32 	%r194, %r188, 123456789;
	st.global.v2.u32 	[%rd2], {%r193, %r194};
	xor.b32  	%r195, %r188, 362436069;
	add.s32 	%r196, %r191, 521288629;
	st.global.v2.u32 	[%rd2+8], {%r195, %r196};
	xor.b32  	%r197, %r191, 88675123;
	add.s32 	%r198, %r188, 5783321;
	st.global.v2.u32 	[%rd2+16], {%r197, %r198};
	setp.eq.s32 	%p1, %r182, 0;
	@%p1 bra 	$L__BB0_42;
	mov.b32 	%r319, 0;
$L__BB0_2:
	and.b64  	%rd4, %rd26, 3;
	setp.eq.s64 	%p2, %rd4, 0;
	@%p2 bra 	$L__BB0_41;
	mul.wide.u32 	%rd20, %r319, 3200;
	mov.u64 	%rd21, precalc_xorwow_matrix;
	add.s64 	%rd5, %rd21, %rd20;
	cvt.u32.u64 	%r2, %rd4;
	mov.b32 	%r320, 0;
$L__BB0_4:
	mov.b32 	%r333, 0;
	mov.u32 	%r334, %r333;
	mov.u32 	%r335, %r333;
	mov.u32 	%r336, %r333;
	mov.u32 	%r337, %r333;
	mov.u32 	%r326, %r333;
$L__BB0_5:
	mul.wide.u32 	%rd22, %r326, 4;
	add.s64 	%rd23, %rd2, %rd22;
	ld.global.u32 	%r10, [%rd23+4];
	shl.b32 	%r11, %r326, 5;
	mov.b32 	%r332, 0;
$L__BB0_6:
	.pragma "nounroll";
	shr.u32 	%r203, %r10, %r332;
	and.b32  	%r204, %r203, 1;
	setp.eq.b32 	%p3, %r204, 1;
	not.pred 	%p4, %p3;
	add.s32 	%r205, %r11, %r332;
	mul.lo.s32 	%r206, %r205, 5;
	mul.wide.u32 	%rd24, %r206, 4;
	add.s64 	%rd6, %rd5, %rd24;
	@%p4 bra 	$L__BB0_8;
	ld.global.u32 	%r207, [%rd6];
	xor.b32  	%r337, %r337, %r207;
	ld.global.u32 	%r208, [%rd6+4];
	xor.b32  	%r336, %r336, %r208;
	ld.global.u32 	%r209, [%rd6+8];
	xor.b32  	%r335, %r335, %r209;
	ld.global.u32 	%r210, [%rd6+12];
	xor.b32  	%r334, %r334, %r210;
	ld.global.u32 	%r211, [%rd6+16];
	xor.b32  	%r333, %r333, %r211;
$L__BB0_8:
	and.b32  	%r213, %r203, 2;
	setp.eq.s32 	%p5, %r213, 0;
	@%p5 bra 	$L__BB0_10;
	ld.global.u32 	%r214, [%rd6+20];
	xor.b32  	%r337, %r337, %r214;
	ld.global.u32 	%r215, [%rd6+24];
	xor.b32  	%r336, %r336, %r215;
	ld.global.u32 	%r216, [%rd6+28];
	xor.b32  	%r335, %r335, %r216;
	ld.global.u32 	%r217, [%rd6+32];
	xor.b32  	%r334, %r334, %r217;
	ld.global.u32 	%r218, [%rd6+36];
	xor.b32  	%r333, %r333, %r218;
$L__BB0_10:
	and.b32  	%r220, %r203, 4;
	setp.eq.s32 	%p6, %r220, 0;
	@%p6 bra 	$L__BB0_12;
	ld.global.u32 	%r221, [%rd6+40];
	xor.b32  	%r337, %r337, %r221;
	ld.global.u32 	%r222, [%rd6+44];
	xor.b32  	%r336, %r336, %r222;
	ld.global.u32 	%r223, [%rd6+48];
	xor.b32  	%r335, %r335, %r223;
	ld.global.u32 	%r224, [%rd6+52];
	xor.b32  	%r334, %r334, %r224;
	ld.global.u32 	%r225, [%rd6+56];
	xor.b32  	%r333, %r333, %r225;
$L__BB0_12:
	and.b32  	%r227, %r203, 8;
	setp.eq.s32 	%p7, %r227, 0;
	@%p7 bra 	$L__BB0_14;
	ld.global.u32 	%r228, [%rd6+60];
	xor.b32  	%r337, %r337, %r228;
	ld.global.u32 	%r229, [%rd6+64];
	xor.b32  	%r336, %r336, %r229;
	ld.global.u32 	%r230, [%rd6+68];
	xor.b32  	%r335, %r335, %r230;
	ld.global.u32 	%r231, [%rd6+72];
	xor.b32  	%r334, %r334, %r231;
	ld.global.u32 	%r232, [%rd6+76];
	xor.b32  	%r333, %r333, %r232;
$L__BB0_14:
	and.b32  	%r234, %r203, 16;
	setp.eq.s32 	%p8, %r234, 0;
	@%p8 bra 	$L__BB0_16;
	ld.global.u32 	%r235, [%rd6+80];
	xor.b32  	%r337, %r337, %r235;
	ld.global.u32 	%r236, [%rd6+84];
	xor.b32  	%r336, %r336, %r236;
	ld.global.u32 	%r237, [%rd6+88];
	xor.b32  	%r335, %r335, %r237;
	ld.global.u32 	%r238, [%rd6+92];
	xor.b32  	%r334, %r334, %r238;
	ld.global.u32 	%r239, [%rd6+96];
	xor.b32  	%r333, %r333, %r239;
$L__BB0_16:
	and.b32  	%r241, %r203, 32;
	setp.eq.s32 	%p9, %r241, 0;
	@%p9 bra 	$L__BB0_18;
	ld.global.u32 	%r242, [%rd6+100];
	xor.b32  	%r337, %r337, %r242;
	ld.global.u32 	%r243, [%rd6+104];
	xor.b32  	%r336, %r336, %r243;
	ld.global.u32 	%r244, [%rd6+108];
	xor.b32  	%r335, %r335, %r244;
	ld.global.u32 	%r245, [%rd6+112];
	xor.b32  	%r334, %r334, %r245;
	ld.global.u32 	%r246, [%rd6+116];
	xor.b32  	%r333, %r333, %r246;
$L__BB0_18:
	and.b32  	%r248, %r203, 64;
	setp.eq.s32 	%p10, %r248, 0;
	@%p10 bra 	$L__BB0_20;
	ld.global.u32 	%r249, [%rd6+120];
	xor.b32  	%r337, %r337, %r249;
	ld.global.u32 	%r250, [%rd6+124];
	xor.b32  	%r336, %r336, %r250;
	ld.global.u32 	%r251, [%rd6+128];
	xor.b32  	%r335, %r335, %r251;
	ld.global.u32 	%r252, [%rd6+132];
	xor.b32  	%r334, %r334, %r252;
	ld.global.u32 	%r253, [%rd6+136];
	xor.b32  	%r333, %r333, %r253;
$L__BB0_20:
	and.b32  	%r255, %r203, 128;
	setp.eq.s32 	%p11, %r255, 0;
	@%p11 bra 	$L__BB0_22;
	ld.global.u32 	%r256, [%rd6+140];
	xor.b32  	%r337, %r337, %r256;
	ld.global.u32 	%r257, [%rd6+144];
	xor.b32  	%r336, %r336, %r257;
	ld.global.u32 	%r258, [%rd6+148];
	xor.b32  	%r335, %r335, %r258;
	ld.global.u32 	%r259, [%rd6+152];
	xor.b32  	%r334, %r334, %r259;
	ld.global.u32 	%r260, [%rd6+156];
	xor.b32  	%r333, %r333, %r260;
$L__BB0_22:
	and.b32  	%r262, %r203, 256;
	setp.eq.s32 	%p12, %r262, 0;
	@%p12 bra 	$L__BB0_24;
	ld.global.u32 	%r263, [%rd6+160];
	xor.b32  	%r337, %r337, %r263;
	ld.global.u32 	%r264, [%rd6+164];
	xor.b32  	%r336, %r336, %r264;
	ld.global.u32 	%r265, [%rd6+168];
	xor.b32  	%r335, %r335, %r265;
	ld.global.u32 	%r266, [%rd6+172];
	xor.b32  	%r334, %r334, %r266;
	ld.global.u32 	%r267, [%rd6+176];
	xor.b32  	%r333, %r333, %r267;
$L__BB0_24:
	and.b32  	%r269, %r203, 512;
	setp.eq.s32 	%p13, %r269, 0;
	@%p13 bra 	$L__BB0_26;
	ld.global.u32 	%r270, [%rd6+180];
	xor.b32  	%r337, %r337, %r270;
	ld.global.u32 	%r271, [%rd6+184];
	xor.b32  	%r336, %r336, %r271;
	ld.global.u32 	%r272, [%rd6+188];
	xor.b32  	%r335, %r335, %r272;
	ld.global.u32 	%r273, [%rd6+192];
	xor.b32  	%r334, %r334, %r273;
	ld.global.u32 	%r274, [%rd6+196];
	xor.b32  	%r333, %r333, %r274;
$L__BB0_26:
	and.b32  	%r276, %r203, 1024;
	setp.eq.s32 	%p14, %r276, 0;
	@%p14 bra 	$L__BB0_28;
	ld.global.u32 	%r277, [%rd6+200];
	xor.b32  	%r337, %r337, %r277;
	ld.global.u32 	%r278, [%rd6+204];
	xor.b32  	%r336, %r336, %r278;
	ld.global.u32 	%r279, [%rd6+208];
	xor.b32  	%r335, %r335, %r279;
	ld.global.u32 	%r280, [%rd6+212];
	xor.b32  	%r334, %r334, %r280;
	ld.global.u32 	%r281, [%rd6+216];
	xor.b32  	%r333, %r333, %r281;
$L__BB0_28:
	and.b32  	%r283, %r203, 2048;
	setp.eq.s32 	%p15, %r283, 0;
	@%p15 bra 	$L__BB0_30;
	ld.global.u32 	%r284, [%rd6+220];
	xor.b32  	%r337, %r337, %r284;
	ld.global.u32 	%r285, [%rd6+224];
	xor.b32  	%r336, %r336, %r285;
	ld.global.u32 	%r286, [%rd6+228];
	xor.b32  	%r335, %r335, %r286;
	ld.global.u32 	%r287, [%rd6+232];
	xor.b32  	%r334, %r334, %r287;
	ld.global.u32 	%r288, [%rd6+236];
	xor.b32  	%r333, %r333, %r288;
$L__BB0_30:
	and.b32  	%r290, %r203, 4096;
	setp.eq.s32 	%p16, %r290, 0;
	@%p16 bra 	$L__BB0_32;
	ld.global.u32 	%r291, [%rd6+240];
	xor.b32  	%r337, %r337, %r291;
	ld.global.u32 	%r292, [%rd6+244];
	xor.b32  	%r336, %r336, %r292;
	ld.global.u32 	%r293, [%rd6+248];
	xor.b32  	%r335, %r335, %r293;
	ld.global.u32 	%r294, [%rd6+252];
	xor.b32  	%r334, %r334, %r294;
	ld.global.u32 	%r295, [%rd6+256];
	xor.b32  	%r333, %r333, %r295;
$L__BB0_32:
	and.b32  	%r297, %r203, 8192;
	setp.eq.s32 	%p17, %r297, 0;
	@%p17 bra 	$L__BB0_34;
	ld.global.u32 	%r298, [%rd6+260];
	xor.b32  	%r337, %r337, %r298;
	ld.global.u32 	%r299, [%rd6+264];
	xor.b32  	%r336, %r336, %r299;
	ld.global.u32 	%r300, [%rd6+268];
	xor.b32  	%r335, %r335, %r300;
	ld.global.u32 	%r301, [%rd6+272];
	xor.b32  	%r334, %r334, %r301;
	ld.global.u32 	%r302, [%rd6+276];
	xor.b32  	%r333, %r333, %r302;
$L__BB0_34:
	and.b32  	%r304, %r203, 16384;
	setp.eq.s32 	%p18, %r304, 0;
	@%p18 bra 	$L__BB0_36;
	ld.global.u32 	%r305, [%rd6+280];
	xor.b32  	%r337, %r337, %r305;
	ld.global.u32 	%r306, [%rd6+284];
	xor.b32  	%r336, %r336, %r306;
	ld.global.u32 	%r307, [%rd6+288];
	xor.b32  	%r335, %r335, %r307;
	ld.global.u32 	%r308, [%rd6+292];
	xor.b32  	%r334, %r334, %r308;
	ld.global.u32 	%r309, [%rd6+296];
	xor.b32  	%r333, %r333, %r309;
$L__BB0_36:
	and.b32  	%r311, %r203, 32768;
	setp.eq.s32 	%p19, %r311, 0;
	@%p19 bra 	$L__BB0_38;
	ld.global.u32 	%r312, [%rd6+300];
	xor.b32  	%r337, %r337, %r312;
	ld.global.u32 	%r313, [%rd6+304];
	xor.b32  	%r336, %r336, %r313;
	ld.global.u32 	%r314, [%rd6+308];
	xor.b32  	%r335, %r335, %r314;
	ld.global.u32 	%r315, [%rd6+312];
	xor.b32  	%r334, %r334, %r315;
	ld.global.u32 	%r316, [%rd6+316];
	xor.b32  	%r333, %r333, %r316;
$L__BB0_38:
	add.s32 	%r332, %r332, 16;
	setp.ne.s32 	%p20, %r332, 32;
	@%p20 bra 	$L__BB0_6;
	mad.lo.s32 	%r317, %r326, -31, %r11;
	add.s32 	%r326, %r317, 1;
	setp.ne.s32 	%p21, %r326, 5;
	@%p21 bra 	$L__BB0_5;
	st.global.u32 	[%rd2+4], %r337;
	st.global.u32 	[%rd2+8], %r336;
	st.global.u32 	[%rd2+12], %r335;
	st.global.u32 	[%rd2+16], %r334;
	st.global.u32 	[%rd2+20], %r333;
	add.s32 	%r320, %r320, 1;
	setp.lt.u32 	%p22, %r320, %r2;
	@%p22 bra 	$L__BB0_4;
$L__BB0_41:
	shr.u64 	%rd7, %rd26, 2;
	add.s32 	%r319, %r319, 1;
	setp.gt.u64 	%p23, %rd26, 3;
	mov.u64 	%rd26, %rd7;
	@%p23 bra 	$L__BB0_2;
$L__BB0_42:
	mov.b32 	%r318, 0;
	st.global.v2.u32 	[%rd2+24], {%r318, %r318};
	st.global.u32 	[%rd2+32], %r318;
	mov.b64 	%rd25, 0;
	st.global.u64 	[%rd2+40], %rd25;
	ret;

}
	// .globl	_Z7randomsP17curandStateXORWOWPj
.visible .entry _Z7randomsP17curandStateXORWOWPj(
	.param .u64 .ptr .align 1 _Z7randomsP17curandStateXORWOWPj_param_0,
	.param .u64 .ptr .align 1 _Z7randomsP17curandStateXORWOWPj_param_1
)
{
	.reg .b32 	%r<24>;
	.reg .b64 	%rd<9>;

	ld.param.u64 	%rd1, [_Z7randomsP17curandStateXORWOWPj_param_0];
	ld.param.u64 	%rd2, [_Z7randomsP17curandStateXORWOWPj_param_1];
	cvta.to.global.u64 	%rd3, %rd2;
	cvta.to.global.u64 	%rd4, %rd1;
	mov.u32 	%r1, %ctaid.x;
	mov.u32 	%r2, %ntid.x;
	mov.u32 	%r3, %tid.x;
	mad.lo.s32 	%r4, %r1, %r2, %r3;
	mul.wide.s32 	%rd5, %r4, 48;
	add.s64 	%rd6, %rd4, %rd5;
	ld.global.v2.u32 	{%r5, %r6}, [%rd6];
	shr.u32 	%r7, %r6, 2;
	xor.b32  	%r8, %r7, %r6;
	ld.global.v2.u32 	{%r9, %r10}, [%rd6+8];
	ld.global.v2.u32 	{%r11, %r12}, [%rd6+16];
	st.global.v2.u32 	[%rd6+8], {%r10, %r11};
	shl.b32 	%r13, %r12, 4;
	shl.b32 	%r14, %r8, 1;
	xor.b32  	%r15, %r14, %r13;
	xor.b32  	%r16, %r15, %r8;
	xor.b32  	%r17, %r16, %r12;
	st.global.v2.u32 	[%rd6+16], {%r12, %r17};
	add.s32 	%r18, %r5, 362437;
	st.global.v2.u32 	[%rd6], {%r18, %r9};
	add.s32 	%r19, %r17, %r18;
	mul.hi.u32 	%r20, %r19, 1374389535;
	shr.u32 	%r21, %r20, 5;
	mul.lo.s32 	%r22, %r21, 100;
	sub.s32 	%r23, %r19, %r22;
	mul.wide.s32 	%rd7, %r4, 4;
	add.s64 	%rd8, %rd3, %rd7;
	st.global.u32 	[%rd8], %r23;
	ret;

}


// ===== COMPILED SASS (sm_100) =====

	.target	sm_100

	.elftype	@"ET_EXEC"


//--------------------- .note.nv.tkinfo           --------------------------
	.section	.note.nv.tkinfo,"",@"SHT_NOTE"
	.sectionflags	@"SHF_NOTE_NV_TKINFO"
	.tkinfo
        /*0018*/ 	.word	0x00000002
        /*0030*/ 	.string	""
        /*0030*/ 	.string	"ptxas"
        /*0030*/ 	.string	"Cuda compilation tools, release 13.0, V13.0.88"
        /*0030*/ 	.string	"Build cuda_13.0.r13.0/compiler.36424714_0"
        /*0030*/ 	.string	"-arch sm_100 -m 64 "



//--------------------- .note.nv.cuinfo           --------------------------
	.section	.note.nv.cuinfo,"",@"SHT_NOTE"
	.sectionflags	@"SHF_NOTE_NV_CUINFO"
        /*0018*/ 	.short	0x0002
        /*001a*/ 	.short	0x0064
        /*001c*/ 	.short	0x0082
	.zero		2


//--------------------- .nv.info                  --------------------------
	.section	.nv.info,"",@"SHT_CUDA_INFO"
	.align	4


	//----- nvinfo : EIATTR_REGCOUNT
	.align		4
        /*0000*/ 	.byte	0x04, 0x2f
        /*0002*/ 	.short	(.L_10 - .L_9)
	.align		4
.L_9:
        /*0004*/ 	.word	index@(_Z4initjPyS_P17curandStateXORWOW)
        /*0008*/ 	.word	0x00000020


	//----- nvinfo : EIATTR_FRAME_SIZE
	.align		4
.L_10:
        /*000c*/ 	.byte	0x04, 0x11
        /*000e*/ 	.short	(.L_12 - .L_11)
	.align		4
.L_11:
        /*0010*/ 	.word	index@(_Z4initjPyS_P17curandStateXORWOW)
        /*0014*/ 	.word	0x00000000


	//----- nvinfo : EIATTR_REGCOUNT
	.align		4
.L_12:
        /*0018*/ 	.byte	0x04, 0x2f
        /*001a*/ 	.short	(.L_14 - .L_13)
	.align		4
.L_13:
        /*001c*/ 	.word	index@(_Z7randomsP17curandStateXORWOWPj)
        /*0020*/ 	.word	0x00000016


	//----- nvinfo : EIATTR_FRAME_SIZE
	.align		4
.L_14:
        /*0024*/ 	.byte	0x04, 0x11
        /*0026*/ 	.short	(.L_16 - .L_15)
	.align		4
.L_15:
        /*0028*/ 	.word	index@(_Z7randomsP17curandStateXORWOWPj)
        /*002c*/ 	.word	0x00000000


	//----- nvinfo : EIATTR_MIN_STACK_SIZE
	.align		4
.L_16:
        /*0030*/ 	.byte	0x04, 0x12
        /*0032*/ 	.short	(.L_18 - .L_17)
	.align		4
.L_17:
        /*0034*/ 	.word	index@(_Z7randomsP17curandStateXORWOWPj)
        /*0038*/ 	.word	0x00000000


	//----- nvinfo : EIATTR_MIN_STACK_SIZE
	.align		4
.L_18:
        /*003c*/ 	.byte	0x04, 0x12
        /*003e*/ 	.short	(.L_20 - .L_19)
	.align		4
.L_19:
        /*0040*/ 	.word	index@(_Z4initjPyS_P17curandStateXORWOW)
        /*0044*/ 	.word	0x00000000
.L_20:


//--------------------- .nv.compat                --------------------------
	.section	.nv.compat,"",@"SHT_CUDA_COMPAT_INFO"
	.align	4
        /*0000*/ 	.byte	0x02, 0x09, 0x00, 0x00, 0x02, 0x02, 0x01, 0x00, 0x02, 0x05, 0x05, 0x00, 0x03, 0x07, 0x01, 0x01
        /*0010*/ 	.byte	0x02, 0x03, 0x00, 0x00, 0x02, 0x06, 0x01, 0x00, 0x04, 0x0b, 0x08, 0x00, 0x09, 0x00, 0x00, 0x00
        /*0020*/ 	.byte	0x00, 0x00, 0x00, 0x00


//--------------------- .nv.info._Z7randomsP17curandStateXORWOWPj --------------------------
	.section	.nv.info._Z7randomsP17curandStateXORWOWPj,"",@"SHT_CUDA_INFO"
	.sectionflags	@""
	.align	4


	//----- nvinfo : EIATTR_CUDA_API_VERSION
	.align		4
        /*0000*/ 	.byte	0x04, 0x37
        /*0002*/ 	.short	(.L_22 - .L_21)
.L_21:
        /*0004*/ 	.word	0x00000082


	//----- nvinfo : EIATTR_KPARAM_INFO
	.align		4
.L_22:
        /*0008*/ 	.byte	0x04, 0x17
        /*000a*/ 	.short	(.L_24 - .L_23)
.L_23:
        /*000c*/ 	.word	0x00000000
        /*0010*/ 	.short	0x0001
        /*0012*/ 	.short	0x0008
        /*0014*/ 	.byte	0x00, 0xf5, 0x21, 0x00


	//----- nvinfo : EIATTR_KPARAM_INFO
	.align		4
.L_24:
        /*0018*/ 	.byte	0x04, 0x17
        /*001a*/ 	.short	(.L_26 - .L_25)
.L_25:
        /*001c*/ 	.word	0x00000000
        /*0020*/ 	.short	0x0000
        /*0022*/ 	.short	0x0000
        /*0024*/ 	.byte	0x00, 0xf5, 0x21, 0x00


	//----- nvinfo : EIATTR_SPARSE_MMA_MASK
	.align		4
.L_26:
        /*0028*/ 	.byte	0x03, 0x50
        /*002a*/ 	.short	0x0000


	//----- nvinfo : EIATTR_MAXREG_COUNT
	.align		4
        /*002c*/ 	.byte	0x03, 0x1b
        /*002e*/ 	.short	0x00ff


	//----- nvinfo : EIATTR_MERCURY_ISA_VERSION
	.align		4
        /*0030*/ 	.byte	0x03, 0x5f
        /*0032*/ 	.short	0x0101


	//----- nvinfo : EIATTR_VRC_CTA_INIT_COUNT
	.align		4
        /*0034*/ 	.byte	0x02, 0x4a
	.zero		1
	.zero		1


	//----- nvinfo : EIATTR_EXIT_INSTR_OFFSETS
	.align		4
        /*0038*/ 	.byte	0x04, 0x1c
        /*003a*/ 	.short	(.L_28 - .L_27)


	//   ....[0]....
.L_27:
        /*003c*/ 	.word	0x00000200


	//----- nvinfo : EIATTR_CBANK_PARAM_SIZE
	.align		4
.L_28:
        /*0040*/ 	.byte	0x03, 0x19
        /*0042*/ 	.short	0x0010


	//----- nvinfo : EIATTR_PARAM_CBANK
	.align		4
        /*0044*/ 	.byte	0x04, 0x0a
        /*0046*/ 	.short	(.L_30 - .L_29)
	.align		4
.L_29:
        /*0048*/ 	.word	index@(.nv.constant0._Z7randomsP17curandStateXORWOWPj)
        /*004c*/ 	.short	0x0380
        /*004e*/ 	.short	0x0010


	//----- nvinfo : EIATTR_SW_WAR
	.align		4
.L_30:
        /*0050*/ 	.byte	0x04, 0x36
        /*0052*/ 	.short	(.L_32 - .L_31)
.L_31:
        /*0054*/ 	.word	0x00000008
.L_32:


//--------------------- .nv.info._Z4initjPyS_P17curandStateXORWOW --------------------------
	.section	.nv.info._Z4initjPyS_P17curandStateXORWOW,"",@"SHT_CUDA_INFO"
	.sectionflags	@""
	.align	4


	//----- nvinfo : EIATTR_CUDA_API_VERSION
	.align		4
        /*0000*/ 	.byte	0x04, 0x37
        /*0002*/ 	.short	(.L_34 - .L_33)
.L_33:
        /*0004*/ 	.word	0x00000082


	//----- nvinfo : EIATTR_KPARAM_INFO
	.align		4
.L_34:
        /*0008*/ 	.byte	0x04, 0x17
        /*000a*/ 	.short	(.L_36 - .L_35)
.L_35:
        /*000c*/ 	.word	0x00000000
        /*0010*/ 	.short	0x0003
        /*0012*/ 	.short	0x0018
        /*0014*/ 	.byte	0x00, 0xf5, 0x21, 0x00


	//----- nvinfo : EIATTR_KPARAM_INFO
	.align		4
.L_36:
        /*0018*/ 	.byte	0x04, 0x17
        /*001a*/ 	.short	(.L_38 - .L_37)
.L_37:
        /*001c*/ 	.word	0x00000000
        /*0020*/ 	.short	0x0002
        /*0022*/ 	.short	0x0010
        /*0024*/ 	.byte	0x00, 0xf5, 0x21, 0x00


	//----- nvinfo : EIATTR_KPARAM_INFO
	.align		4
.L_38:
        /*0028*/ 	.byte	0x04, 0x17
        /*002a*/ 	.short	(.L_40 - .L_39)
.L_39:
        /*002c*/ 	.word	0x00000000
        /*0030*/ 	.short	0x0001
        /*0032*/ 	.short	0x0008
        /*0034*/ 	.byte	0x00, 0xf5, 0x21, 0x00


	//----- nvinfo : EIATTR_KPARAM_INFO
	.align		4
.L_40:
        /*0038*/ 	.byte	0x04, 0x17
        /*003a*/ 	.short	(.L_42 - .L_41)
.L_41:
        /*003c*/ 	.word	0x00000000
        /*0040*/ 	.short	0x0000
        /*0042*/ 	.short	0x0000
        /*0044*/ 	.byte	0x00, 0xf0, 0x11, 0x00


	//----- nvinfo : EIATTR_SPARSE_MMA_MASK
	.align		4
.L_42:
        /*0048*/ 	.byte	0x03, 0x50
        /*004a*/ 	.short	0x0000


	//----- nvinfo : EIATTR_MAXREG_COUNT
	.align		4
        /*004c*/ 	.byte	0x03, 0x1b
        /*004e*/ 	.short	0x00ff


	//----- nvinfo : EIATTR_MERCURY_ISA_VERSION
	.align		4
        /*0050*/ 	.byte	0x03, 0x5f
        /*0052*/ 	.short	0x0101


	//----- nvinfo : EIATTR_VRC_CTA_INIT_COUNT
	.align		4
        /*0054*/ 	.byte	0x02, 0x4a
	.zero		1
	.zero		1


	//----- nvinfo : EIATTR_EXIT_INSTR_OFFSETS
	.align		4
        /*0058*/ 	.byte	0x04, 0x1c
        /*005a*/ 	.short	(.L_44 - .L_43)


	//   ....[0]....
.L_43:
        /*005c*/ 	.word	0x00000f70


	//----- nvinfo : EIATTR_CBANK_PARAM_SIZE
	.align		4
.L_44:
        /*0060*/ 	.byte	0x03, 0x19
        /*0062*/ 	.short	0x0020


	//----- nvinfo : EIATTR_PARAM_CBANK
	.align		4
        /*0064*/ 	.byte	0x04, 0x0a
        /*0066*/ 	.short	(.L_46 - .L_45)
	.align		4
.L_45:
        /*0068*/ 	.word	index@(.nv.constant0._Z4initjPyS_P17curandStateXORWOW)
        /*006c*/ 	.short	0x0380
        /*006e*/ 	.short	0x0020


	//----- nvinfo : EIATTR_SW_WAR
	.align		4
.L_46:
        /*0070*/ 	.byte	0x04, 0x36
        /*0072*/ 	.short	(.L_48 - .L_47)
.L_47:
        /*0074*/ 	.word	0x00000008
.L_48:


//--------------------- .nv.callgraph             --------------------------
	.section	.nv.callgraph,"",@"SHT_CUDA_CALLGRAPH"
	.align	4
	.sectionentsize	8
	.align		4
        /*0000*/ 	.word	0x00000000
	.align		4
        /*0004*/ 	.word	0xffffffff
	.align		4
        /*0008*/ 	.word	0x00000000
	.align		4
        /*000c*/ 	.word	0xfffffffe
	.align		4
        /*0010*/ 	.word	0x00000000
	.align		4
        /*0014*/ 	.word	0xfffffffd
	.align		4
        /*0018*/ 	.word	0x00000000
	.align		4
        /*001c*/ 	.word	0xfffffffc


//--------------------- .nv.constant4             --------------------------
	.section	.nv.constant4,"a",@progbits
	.align	8
	.align		8
.nv.constant4:
        /*0000*/ 	.dword	precalc_xorwow_matrix
	.align		8
        /*0008*/ 	.dword	precalc_xorwow_offset_matrix
	.align		8
        /*0010*/ 	.dword	mrg32k3aM1
	.align		8
        /*0018*/ 	.dword	mrg32k3aM2
	.align		8
        /*0020*/ 	.dword	mrg32k3aM1SubSeq
	.align		8
        /*0028*/ 	.dword	mrg32k3aM2SubSeq
	.align		8
        /*0030*/ 	.dword	mrg32k3aM1Seq
	.align		8
        /*0038*/ 	.dword	mrg32k3aM2Seq


//--------------------- .nv.constant3             --------------------------
	.section	.nv.constant3,"a",@progbits
	.align	8
.nv.constant3:
	.type		__cr_lgamma_table,@object
	.size		__cr_lgamma_table,(.L_8 - __cr_lgamma_table)
__cr_lgamma_table:
        /*0000*/ 	.byte	0x00, 0x00, 0x00, 0x00, 0x00, 0x00, 0x00, 0x00, 0x00, 0x00, 0x00, 0x00, 0x00, 0x00, 0x00, 0x00
        /*0010*/ 	.byte	0xef, 0x39, 0xfa, 0xfe, 0x42, 0x2e, 0xe6, 0x3f, 0x02, 0x20, 0x2a, 0xfa, 0x0b, 0xab, 0xfc, 0x3f
        /*0020*/ 	.byte	0xf9, 0x2c, 0x92, 0x7c, 0xa7, 0x6c, 0x09, 0x40, 0xc9, 0x79, 0x44, 0x3c, 0x64, 0x26, 0x13, 0x40
        /*0030*/ 	.byte	0xca, 0x01, 0xcf, 0x3a, 0x27, 0x51, 0x1a, 0x40, 0x30, 0xcc, 0x2d, 0xf3, 0xe1, 0x0c, 0x21, 0x40
        /*0040*/ 	.byte	0x0d, 0xb7, 0xfc, 0x82, 0x8e, 0x35, 0x25, 0x40
.L_8:


//--------------------- .text._Z7randomsP17curandStateXORWOWPj --------------------------
	.section	.text._Z7randomsP17curandStateXORWOWPj,"ax",@progbits
	.align	128
        .global         _Z7randomsP17curandStateXORWOWPj
        .type           _Z7randomsP17curandStateXORWOWPj,@function
        .size           _Z7randomsP17curandStateXORWOWPj,(.L_x_8 - _Z7randomsP17curandStateXORWOWPj)
        .other          _Z7randomsP17curandStateXORWOWPj,@"STO_CUDA_ENTRY STV_DEFAULT"
_Z7randomsP17curandStateXORWOWPj:
.text._Z7randomsP17curandStateXORWOWPj:
[----:B------:R-:W-:Y:S01]  /*0000*/  LDC R1, c[0x0][0x37c] ;  /* 0x0000df00ff017b82 */ /* 0x000fe20000000800 */
[----:B------:R-:W0:Y:S07]  /*0010*/  S2R R0, SR_TID.X ;  /* 0x0000000000007919 */ /* 0x000e2e0000002100 */
[----:B------:R-:W0:Y:S01]  /*0020*/  S2UR UR6, SR_CTAID.X ;  /* 0x00000000000679c3 */ /* 0x000e220000002500 */
[----:B------:R-:W1:Y:S07]  /*0030*/  LDCU.64 UR4, c[0x0][0x358] ;  /* 0x00006b00ff0477ac */ /* 0x000e6e0008000a00 */
[----:B------:R-:W0:Y:S08]  /*0040*/  LDC R11, c[0x0][0x360] ;  /* 0x0000d800ff0b7b82 */ /* 0x000e300000000800 */
[----:B------:R-:W2:Y:S01]  /*0050*/  LDC.64 R2, c[0x0][0x380] ;  /* 0x0000e000ff027b82 */ /* 0x000ea20000000a00 */
[----:B0-----:R-:W-:-:S04]  /*0060*/  IMAD R11, R11, UR6, R0 ;  /* 0x000000060b0b7c24 */ /* 0x001fc8000f8e0200 */
[----:B--2---:R-:W-:-:S05]  /*0070*/  IMAD.WIDE R2, R11, 0x30, R2 ;  /* 0x000000300b027825 */ /* 0x004fca00078e0202 */
[----:B-1----:R-:W2:Y:S04]  /*0080*/  LDG.E.64 R12, desc[UR4][R2.64] ;  /* 0x00000004020c7981 */ /* 0x002ea8000c1e1b00 */
[----:B------:R-:W3:Y:S04]  /*0090*/  LDG.E.64 R4, desc[UR4][R2.64+0x10] ;  /* 0x0000100402047981 */ /* 0x000ee8000c1e1b00 */
[----:B------:R-:W4:Y:S01]  /*00a0*/  LDG.E.64 R6, desc[UR4][R2.64+0x8] ;  /* 0x0000080402067981 */ /* 0x000f22000c1e1b00 */
[----:B--2---:R-:W-:Y:S02]  /*00b0*/  SHF.R.U32.HI R0, RZ, 0x2, R13 ;  /* 0x00000002ff007819 */ /* 0x004fe4000001160d */
[----:B------:R-:W-:-:S02]  /*00c0*/  IADD3 R12, PT, PT, R12, 0x587c5, RZ ;  /* 0x000587c50c0c7810 */ /* 0x000fc40007ffe0ff */
[----:B------:R-:W-:Y:S01]  /*00d0*/  LOP3.LUT R0, R0, R13, RZ, 0x3c, !PT ;  /* 0x0000000d00007212 */ /* 0x000fe200078e3cff */
[----:B---3--:R-:W-:Y:S01]  /*00e0*/  IMAD.SHL.U32 R9, R5, 0x10, RZ ;  /* 0x0000001005097824 */ /* 0x008fe200078e00ff */
[----:B------:R-:W-:Y:S01]  /*00f0*/  MOV R17, R4 ;  /* 0x0000000400117202 */ /* 0x000fe20000000f00 */
[----:B------:R-:W-:Y:S01]  /*0100*/  IMAD.MOV.U32 R18, RZ, RZ, R5 ;  /* 0x000000ffff127224 */ /* 0x000fe200078e0005 */
[----:B----4-:R-:W-:Y:S01]  /*0110*/  MOV R16, R7 ;  /* 0x0000000700107202 */ /* 0x010fe20000000f00 */
[----:B------:R-:W-:-:S04]  /*0120*/  IMAD.SHL.U32 R8, R0, 0x2, RZ ;  /* 0x0000000200087824 */ /* 0x000fc800078e00ff */
[----:B------:R-:W-:Y:S01]  /*0130*/  STG.E.64 desc[UR4][R2.64+0x8], R16 ;  /* 0x0000081002007986 */ /* 0x000fe2000c101b04 */
[----:B------:R-:W-:Y:S02]  /*0140*/  LOP3.LUT R0, R0, R8, R9, 0x96, !PT ;  /* 0x0000000800007212 */ /* 0x000fe400078e9609 */
[----:B------:R-:W0:Y:S02]  /*0150*/  LDC.64 R8, c[0x0][0x388] ;  /* 0x0000e200ff087b82 */ /* 0x000e240000000a00 */
[----:B------:R-:W-:-:S05]  /*0160*/  LOP3.LUT R19, R0, R5, RZ, 0x3c, !PT ;  /* 0x0000000500137212 */ /* 0x000fca00078e3cff */
[----:B------:R-:W-:Y:S01]  /*0170*/  IMAD.IADD R0, R19, 0x1, R12 ;  /* 0x0000000113007824 */ /* 0x000fe200078e020c */
[----:B------:R-:W-:Y:S03]  /*0180*/  STG.E.64 desc[UR4][R2.64+0x10], R18 ;  /* 0x0000101202007986 */ /* 0x000fe6000c101b04 */
[----:B------:R-:W-:-:S05]  /*0190*/  IMAD.HI.U32 R10, R0, 0x51eb851f, RZ ;  /* 0x51eb851f000a7827 */ /* 0x000fca00078e00ff */
[----:B------:R-:W-:-:S05]  /*01a0*/  SHF.R.U32.HI R13, RZ, 0x5, R10 ;  /* 0x00000005ff0d7819 */ /* 0x000fca000001160a */
[----:B------:R-:W-:Y:S01]  /*01b0*/  IMAD R15, R13, -0x64, R0 ;  /* 0xffffff9c0d0f7824 */ /* 0x000fe200078e0200 */
[----:B------:R-:W-:Y:S01]  /*01c0*/  MOV R13, R6 ;  /* 0x00000006000d7202 */ /* 0x000fe20000000f00 */
[----:B0-----:R-:W-:-:S04]  /*01d0*/  IMAD.WIDE R4, R11, 0x4, R8 ;  /* 0x000000040b047825 */ /* 0x001fc800078e0208 */
[----:B------:R-:W-:Y:S04]  /*01e0*/  STG.E.64 desc[UR4][R2.64], R12 ;  /* 0x0000000c02007986 */ /* 0x000fe8000c101b04 */
[----:B------:R-:W-:Y:S01]  /*01f0*/  STG.E desc[UR4][R4.64], R15 ;  /* 0x0000000f04007986 */ /* 0x000fe2000c101904 */
[----:B------:R-:W-:Y:S05]  /*0200*/  EXIT ;  /* 0x000000000000794d */ /* 0x000fea0003800000 */
.L_x_0:
[----:B------:R-:W-:-:S00]  /*0210*/  BRA `(.L_x_0) ;  /* 0xfffffffc00fc7947 */ /* 0x000fc0000383ffff */
[----:B------:R-:W-:-:S00]  /*0220*/  NOP ;  /* 0x0000000000007918 */ /* 0x000fc00000000000 */
        /* <DEDUP_REMOVED lines=13> */
.L_x_8:


//--------------------- .text._Z4initjPyS_P17curandStateXORWOW --------------------------
	.section	.text._Z4initjPyS_P17curandStateXORWOW,"ax",@progbits
	.align	128
        .global         _Z4initjPyS_P17curandStateXORWOW
        .type           _Z4initjPyS_P17curandStateXORWOW,@function
        .size           _Z4initjPyS_P17curandStateXORWOW,(.L_x_9 - _Z4initjPyS_P17curandStateXORWOW)
        .other          _Z4initjPyS_P17curandStateXORWOW,@"STO_CUDA_ENTRY STV_DEFAULT"
_Z4initjPyS_P17curandStateXORWOW:
.text._Z4initjPyS_P17curandStateXORWOW:
[----:B------:R-:W-:Y:S01]  /*0000*/  LDC R1, c[0x0][0x37c] ;  /* 0x0000df00ff017b82 */ /* 0x000fe20000000800 */
[----:B------:R-:W0:Y:S07]  /*0010*/  S2R R0, SR_TID.X ;  /* 0x0000000000007919 */ /* 0x000e2e0000002100 */
[----:B------:R-:W1:Y:S01]  /*0020*/  S2UR UR4, SR_CTAID.X ;  /* 0x00000000000479c3 */ /* 0x000e620000002500 */
[----:B------:R-:W2:Y:S01]  /*0030*/  LDCU UR5, c[0x0][0x380] ;  /* 0x00007000ff0577ac */ /* 0x000ea20008000800 */
[----:B------:R-:W-:-:S02]  /*0040*/  IMAD.MOV.U32 R3, RZ, RZ, RZ ;  /* 0x000000ffff037224 */ /* 0x000fc400078e00ff */
[----:B------:R-:W-:Y:S01]  /*0050*/  IMAD.MOV.U32 R9, RZ, RZ, RZ ;  /* 0x000000ffff097224 */ /* 0x000fe200078e00ff */
[----:B------:R-:W3:Y:S03]  /*0060*/  LDCU.64 UR8, c[0x0][0x358] ;  /* 0x00006b00ff0877ac */ /* 0x000ee60008000a00 */
[----:B------:R-:W0:Y:S08]  /*0070*/  LDC R15, c[0x0][0x360] ;  /* 0x0000d800ff0f7b82 */ /* 0x000e300000000800 */
[----:B------:R-:W4:Y:S01]  /*0080*/  LDC.64 R4, c[0x0][0x388] ;  /* 0x0000e200ff047b82 */ /* 0x000f220000000a00 */
[----:B--2---:R-:W-:-:S07]  /*0090*/  IMAD.U32 R2, RZ, RZ, UR5 ;  /* 0x00000005ff027e24 */ /* 0x004fce000f8e00ff */
[----:B------:R-:W2:Y:S01]  /*00a0*/  LDC.64 R10, c[0x0][0x390] ;  /* 0x0000e400ff0a7b82 */ /* 0x000ea20000000a00 */
[----:B-1----:R-:W-:Y:S02]  /*00b0*/  IMAD.U32 R8, RZ, RZ, UR4 ;  /* 0x00000004ff087e24 */ /* 0x002fe4000f8e00ff */
[----:B0-----:R-:W-:-:S05]  /*00c0*/  IMAD R15, R15, UR4, R0 ;  /* 0x000000040f0f7c24 */ /* 0x001fca000f8e0200 */
[----:B------:R-:W0:Y:S01]  /*00d0*/  LDC.64 R12, c[0x0][0x398] ;  /* 0x0000e600ff0c7b82 */ /* 0x000e220000000a00 */
[----:B----4-:R-:W-:-:S05]  /*00e0*/  IMAD.WIDE R4, R15, 0x8, R4 ;  /* 0x000000080f047825 */ /* 0x010fca00078e0204 */
[----:B---3--:R1:W-:Y:S01]  /*00f0*/  STG.E.64 desc[UR8][R4.64], R2 ;  /* 0x0000000204007986 */ /* 0x0083e2000c101b08 */
[----:B--2---:R-:W-:-:S05]  /*0100*/  IMAD.WIDE R10, R15, 0x8, R10 ;  /* 0x000000080f0a7825 */ /* 0x004fca00078e020a */
[----:B------:R2:W-:Y:S04]  /*0110*/  STG.E.64 desc[UR8][R10.64], R8 ;  /* 0x000000080a007986 */ /* 0x0005e8000c101b08 */
[----:B------:R-:W3:Y:S01]  /*0120*/  LDG.E.64 R6, desc[UR8][R4.64] ;  /* 0x0000000804067981 */ /* 0x000ee2000c1e1b00 */
[----:B------:R-:W-:Y:S01]  /*0130*/  UISETP.NE.AND UP0, UPT, UR4, URZ, UPT ;  /* 0x000000ff0400728c */ /* 0x000fe2000bf05270 */
[----:B---3--:R-:W-:Y:S02]  /*0140*/  LOP3.LUT R0, R6, 0xaad26b49, RZ, 0x3c, !PT ;  /* 0xaad26b4906007812 */ /* 0x008fe400078e3cff */
[----:B------:R-:W-:-:S03]  /*0150*/  LOP3.LUT R6, R7, 0xf7dcefdd, RZ, 0x3c, !PT ;  /* 0xf7dcefdd07067812 */ /* 0x000fc600078e3cff */
[----:B------:R-:W-:Y:S02]  /*0160*/  IMAD R0, R0, 0x4182bed5, RZ ;  /* 0x4182bed500007824 */ /* 0x000fe400078e02ff */
[----:B------:R-:W-:Y:S02]  /*0170*/  IMAD R17, R6, -0x658354e5, RZ ;  /* 0x9a7cab1b06117824 */ /* 0x000fe400078e02ff */
[----:B0-----:R-:W-:Y:S01]  /*0180*/  IMAD.WIDE R6, R15, 0x30, R12 ;  /* 0x000000300f067825 */ /* 0x001fe200078e020c */
[C---:B-1----:R-:W-:Y:S02]  /*0190*/  LOP3.LUT R2, R0.reuse, 0x159a55e5, RZ, 0x3c, !PT ;  /* 0x159a55e500027812 */ /* 0x042fe400078e3cff */
[C---:B------:R-:W-:Y:S01]  /*01a0*/  IADD3 R12, PT, PT, R0.reuse, 0x64f0c9, R17 ;  /* 0x0064f0c9000c7810 */ /* 0x040fe20007ffe011 */
[C---:B------:R-:W-:Y:S01]  /*01b0*/  VIADD R13, R0.reuse, 0x75bcd15 ;  /* 0x075bcd15000d7836 */ /* 0x040fe20000000000 */
[----:B--2---:R-:W-:Y:S01]  /*01c0*/  LOP3.LUT R8, R17, 0x5491333, RZ, 0x3c, !PT ;  /* 0x0549133311087812 */ /* 0x004fe200078e3cff */
[----:B------:R-:W-:-:S02]  /*01d0*/  VIADD R9, R0, 0x583f19 ;  /* 0x00583f1900097836 */ /* 0x000fc40000000000 */
[----:B------:R-:W-:Y:S01]  /*01e0*/  VIADD R3, R17, 0x1f123bb5 ;  /* 0x1f123bb511037836 */ /* 0x000fe20000000000 */
[----:B------:R0:W-:Y:S04]  /*01f0*/  STG.E.64 desc[UR8][R6.64], R12 ;  /* 0x0000000c06007986 */ /* 0x0001e8000c101b08 */
[----:B------:R0:W-:Y:S04]  /*0200*/  STG.E.64 desc[UR8][R6.64+0x8], R2 ;  /* 0x0000080206007986 */ /* 0x0001e8000c101b08 */
[----:B------:R0:W-:Y:S01]  /*0210*/  STG.E.64 desc[UR8][R6.64+0x10], R8 ;  /* 0x0000100806007986 */ /* 0x0001e2000c101b08 */
[----:B------:R-:W-:Y:S05]  /*0220*/  BRA.U !UP0, `(.L_x_1) ;  /* 0x0000000d08447547 */ /* 0x000fea000b800000 */
[----:B------:R-:W-:Y:S01]  /*0230*/  IMAD.MOV.U32 R0, RZ, RZ, RZ ;  /* 0x000000ffff007224 */ /* 0x000fe200078e00ff */
[----:B------:R-:W-:Y:S01]  /*0240*/  UMOV UR7, UR4 ;  /* 0x0000000400077c82 */ /* 0x000fe20008000000 */
[----:B------:R-:W-:-:S05]  /*0250*/  UMOV UR5, URZ ;  /* 0x000000ff00057c82 */ /* 0x000fca0008000000 */
.L_x_6:
[----:B------:R-:W-:-:S04]  /*0260*/  ULOP3.LUT UR4, UR7, 0x3, URZ, 0xc0, !UPT ;  /* 0x0000000307047892 */ /* 0x000fc8000f8ec0ff */
[----:B------:R-:W-:-:S04]  /*0270*/  UISETP.NE.U32.AND UP0, UPT, UR4, URZ, UPT ;  /* 0x000000ff0400728c */ /* 0x000fc8000bf05070 */
[----:B------:R-:W-:-:S09]  /*0280*/  UISETP.NE.AND.EX UP0, UPT, URZ, URZ, UPT, UP0 ;  /* 0x000000ffff00728c */ /* 0x000fd2000bf05300 */
[----:B-1----:R-:W-:Y:S05]  /*0290*/  BRA.U !UP0, `(.L_x_2) ;  /* 0x0000000d08087547 */ /* 0x002fea000b800000 */
[----:B0-----:R-:W0:Y:S01]  /*02a0*/  LDC.64 R8, c[0x4][RZ] ;  /* 0x01000000ff087b82 */ /* 0x001e220000000a00 */
[----:B------:R-:W-:Y:S01]  /*02b0*/  UMOV UR4, URZ ;  /* 0x000000ff00047c82 */ /* 0x000fe20008000000 */
[----:B0-----:R-:W-:-:S07]  /*02c0*/  IMAD.WIDE.U32 R8, R0, 0xc80, R8 ;  /* 0x00000c8000087825 */ /* 0x001fce00078e0008 */
.L_x_5:
[----:B-1----:R-:W-:Y:S01]  /*02d0*/  IMAD.MOV.U32 R13, RZ, RZ, RZ ;  /* 0x000000ffff0d7224 */ /* 0x002fe200078e00ff */
[----:B------:R-:W-:Y:S01]  /*02e0*/  CS2R R2, SRZ ;  /* 0x0000000000027805 */ /* 0x000fe2000001ff00 */
[----:B------:R-:W-:Y:S01]  /*02f0*/  IMAD.MOV.U32 R15, RZ, RZ, RZ ;  /* 0x000000ffff0f7224 */ /* 0x000fe200078e00ff */
[----:B------:R-:W-:-:S07]  /*0300*/  CS2R R4, SRZ ;  /* 0x0000000000047805 */ /* 0x000fce000001ff00 */
.L_x_4:
[----:B------:R-:W-:-:S05]  /*0310*/  IMAD.WIDE.U32 R10, R15, 0x4, R6 ;  /* 0x000000040f0a7825 */ /* 0x000fca00078e0006 */
[----:B------:R0:W5:Y:S01]  /*0320*/  LDG.E R12, desc[UR8][R10.64+0x4] ;  /* 0x000004080a0c7981 */ /* 0x000162000c1e1900 */
[----:B------:R-:W-:-:S07]  /*0330*/  IMAD.MOV.U32 R17, RZ, RZ, RZ ;  /* 0x000000ffff117224 */ /* 0x000fce00078e00ff */
.L_x_3:
[----:B-----5:R-:W-:Y:S01]  /*0340*/  SHF.R.U32.HI R22, RZ, R17, R12 ;  /* 0x00000011ff167219 */ /* 0x020fe2000001160c */
[----:B0-----:R-:W-:-:S03]  /*0350*/  IMAD.SHL.U32 R10, R15, 0x20, RZ ;  /* 0x000000200f0a7824 */ /* 0x001fc600078e00ff */
[----:B------:R-:W-:Y:S01]  /*0360*/  LOP3.LUT R11, R22, 0x1, RZ, 0xc0, !PT ;  /* 0x00000001160b7812 */ /* 0x000fe200078ec0ff */
[----:B------:R-:W-:-:S03]  /*0370*/  IMAD.IADD R10, R10, 0x1, R17 ;  /* 0x000000010a0a7824 */ /* 0x000fc600078e0211 */
[----:B------:R-:W-:Y:S01]  /*0380*/  ISETP.NE.U32.AND P0, PT, R11, 0x1, PT ;  /* 0x000000010b00780c */ /* 0x000fe20003f05070 */
[----:B------:R-:W-:-:S03]  /*0390*/  IMAD R11, R10, 0x5, RZ ;  /* 0x000000050a0b7824 */ /* 0x000fc600078e02ff */
[----:B------:R-:W-:Y:S01]  /*03a0*/  R2P PR, R22, 0x7e ;  /* 0x0000007e16007804 */ /* 0x000fe20000000000 */
[----:B------:R-:W-:-:S08]  /*03b0*/  IMAD.WIDE.U32 R10, R11, 0x4, R8 ;  /* 0x000000040b0a7825 */ /* 0x000fd000078e0008 */
[----:B------:R-:W2:Y:S04]  /*03c0*/  @!P0 LDG.E R14, desc[UR8][R10.64] ;  /* 0x000000080a0e8981 */ /* 0x000ea8000c1e1900 */
[----:B------:R-:W3:Y:S04]  /*03d0*/  @P1 LDG.E R20, desc[UR8][R10.64+0x14] ;  /* 0x000014080a141981 */ /* 0x000ee8000c1e1900 */
[----:B------:R-:W4:Y:S04]  /*03e0*/  @P2 LDG.E R24, desc[UR8][R10.64+0x28] ;  /* 0x000028080a182981 */ /* 0x000f28000c1e1900 */
[----:B------:R-:W4:Y:S04]  /*03f0*/  @P3 LDG.E R26, desc[UR8][R10.64+0x3c] ;  /* 0x00003c080a1a3981 */ /* 0x000f28000c1e1900 */
[----:B------:R-:W4:Y:S04]  /*0400*/  @P4 LDG.E R28, desc[UR8][R10.64+0x50] ;  /* 0x000050080a1c4981 */ /* 0x000f28000c1e1900 */
[----:B------:R-:W4:Y:S04]  /*0410*/  @!P0 LDG.E R19, desc[UR8][R10.64+0x4] ;  /* 0x000004080a138981 */ /* 0x000f28000c1e1900 */
[----:B------:R-:W4:Y:S04]  /*0420*/  @P5 LDG.E R23, desc[UR8][R10.64+0x64] ;  /* 0x000064080a175981 */ /* 0x000f28000c1e1900 */
[----:B------:R-:W4:Y:S04]  /*0430*/  @!P0 LDG.E R16, desc[UR8][R10.64+0x8] ;  /* 0x000008080a108981 */ /* 0x000f28000c1e1900 */
[----:B------:R-:W4:Y:S04]  /*0440*/  @!P0 LDG.E R21, desc[UR8][R10.64+0xc] ;  /* 0x00000c080a158981 */ /* 0x000f28000c1e1900 */
[----:B------:R-:W4:Y:S04]  /*0450*/  @!P0 LDG.E R18, desc[UR8][R10.64+0x10] ;  /* 0x000010080a128981 */ /* 0x000f28000c1e1900 */
[----:B------:R-:W4:Y:S04]  /*0460*/  @P2 LDG.E R25, desc[UR8][R10.64+0x34] ;  /* 0x000034080a192981 */ /* 0x000f28000c1e1900 */
[----:B------:R-:W4:Y:S01]  /*0470*/  @P3 LDG.E R27, desc[UR8][R10.64+0x40] ;  /* 0x000040080a1b3981 */ /* 0x000f22000c1e1900 */
[----:B--2---:R-:W-:-:S03]  /*0480*/  @!P0 LOP3.LUT R13, R13, R14, RZ, 0x3c, !PT ;  /* 0x0000000e0d0d8212 */ /* 0x004fc600078e3cff */
[----:B------:R-:W2:Y:S01]  /*0490*/  @P1 LDG.E R14, desc[UR8][R10.64+0x1c] ;  /* 0x00001c080a0e1981 */ /* 0x000ea2000c1e1900 */
[----:B---3--:R-:W-:-:S03]  /*04a0*/  @P1 LOP3.LUT R13, R13, R20, RZ, 0x3c, !PT ;  /* 0x000000140d0d1212 */ /* 0x008fc600078e3cff */
[----:B------:R-:W3:Y:S01]  /*04b0*/  @P2 LDG.E R20, desc[UR8][R10.64+0x38] ;  /* 0x000038080a142981 */ /* 0x000ee2000c1e1900 */
[----:B----4-:R-:W-:-:S03]  /*04c0*/  @P2 LOP3.LUT R13, R13, R24, RZ, 0x3c, !PT ;  /* 0x000000180d0d2212 */ /* 0x010fc600078e3cff */
[----:B------:R-:W4:Y:S01]  /*04d0*/  @P6 LDG.E R24, desc[UR8][R10.64+0x78] ;  /* 0x000078080a186981 */ /* 0x000f22000c1e1900 */
[----:B------:R-:W-:-:S04]  /*04e0*/  @P3 LOP3.LUT R13, R13, R26, RZ, 0x3c, !PT ;  /* 0x0000001a0d0d3212 */ /* 0x000fc800078e3cff */
[----:B------:R-:W-:Y:S02]  /*04f0*/  @P4 LOP3.LUT R13, R13, R28, RZ, 0x3c, !PT ;  /* 0x0000001c0d0d4212 */ /* 0x000fe400078e3cff */
[----:B------:R-:W-:Y:S02]  /*0500*/  @!P0 LOP3.LUT R4, R4, R19, RZ, 0x3c, !PT ;  /* 0x0000001304048212 */ /* 0x000fe400078e3cff */
[----:B------:R-:W3:Y:S01]  /*0510*/  @P1 LDG.E R19, desc[UR8][R10.64+0x18] ;  /* 0x000018080a131981 */ /* 0x000ee2000c1e1900 */
[----:B------:R-:W-:-:S03]  /*0520*/  @P5 LOP3.LUT R13, R13, R23, RZ, 0x3c, !PT ;  /* 0x000000170d0d5212 */ /* 0x000fc600078e3cff */
[----:B------:R-:W3:Y:S01]  /*0530*/  @P2 LDG.E R23, desc[UR8][R10.64+0x2c] ;  /* 0x00002c080a172981 */ /* 0x000ee2000c1e1900 */
[----:B------:R-:W-:-:S03]  /*0540*/  @!P0 LOP3.LUT R5, R5, R16, RZ, 0x3c, !PT ;  /* 0x0000001005058212 */ /* 0x000fc600078e3cff */
[----:B------:R-:W3:Y:S01]  /*0550*/  @P1 LDG.E R16, desc[UR8][R10.64+0x24] ;  /* 0x000024080a101981 */ /* 0x000ee2000c1e1900 */
[----:B------:R-:W-:-:S03]  /*0560*/  @!P0 LOP3.LUT R2, R2, R21, RZ, 0x3c, !PT ;  /* 0x0000001502028212 */ /* 0x000fc600078e3cff */
[----:B------:R-:W3:Y:S01]  /*0570*/  @P1 LDG.E R21, desc[UR8][R10.64+0x20] ;  /* 0x000020080a151981 */ /* 0x000ee2000c1e1900 */
[----:B------:R-:W-:-:S03]  /*0580*/  @!P0 LOP3.LUT R3, R3, R18, RZ, 0x3c, !PT ;  /* 0x0000001203038212 */ /* 0x000fc600078e3cff */
[----:B------:R-:W3:Y:S01]  /*0590*/  @P2 LDG.E R18, desc[UR8][R10.64+0x30] ;  /* 0x000030080a122981 */ /* 0x000ee2000c1e1900 */
[----:B--2---:R-:W-:-:S03]  /*05a0*/  @P1 LOP3.LUT R5, R5, R14, RZ, 0x3c, !PT ;  /* 0x0000000e05051212 */ /* 0x004fc600078e3cff */
[----:B------:R-:W2:Y:S01]  /*05b0*/  @P3 LDG.E R14, desc[UR8][R10.64+0x44] ;  /* 0x000044080a0e3981 */ /* 0x000ea2000c1e1900 */
[----:B----4-:R-:W-:-:S03]  /*05c0*/  @P6 LOP3.LUT R13, R13, R24, RZ, 0x3c, !PT ;  /* 0x000000180d0d6212 */ /* 0x010fc600078e3cff */
[----:B------:R-:W4:Y:S01]  /*05d0*/  @P5 LDG.E R24, desc[UR8][R10.64+0x6c] ;  /* 0x00006c080a185981 */ /* 0x000f22000c1e1900 */
[----:B---3--:R-:W-:-:S03]  /*05e0*/  @P1 LOP3.LUT R4, R4, R19, RZ, 0x3c, !PT ;  /* 0x0000001304041212 */ /* 0x008fc600078e3cff */
[----:B------:R-:W3:Y:S01]  /*05f0*/  @P3 LDG.E R19, desc[UR8][R10.64+0x48] ;  /* 0x000048080a133981 */ /* 0x000ee2000c1e1900 */
[----:B------:R-:W-:-:S03]  /*0600*/  @P2 LOP3.LUT R4, R4, R23, RZ, 0x3c, !PT ;  /* 0x0000001704042212 */ /* 0x000fc600078e3cff */
[----:B------:R-:W4:Y:S01]  /*0610*/  @P4 LDG.E R23, desc[UR8][R10.64+0x5c] ;  /* 0x00005c080a174981 */ /* 0x000f22000c1e1900 */
[----:B------:R-:W-:-:S03]  /*0620*/  @P1 LOP3.LUT R3, R3, R16, RZ, 0x3c, !PT ;  /* 0x0000001003031212 */ /* 0x000fc600078e3cff */
[----:B------:R-:W4:Y:S01]  /*0630*/  @P3 LDG.E R16, desc[UR8][R10.64+0x4c] ;  /* 0x00004c080a103981 */ /* 0x000f22000c1e1900 */
[----:B------:R-:W-:-:S03]  /*0640*/  @P1 LOP3.LUT R2, R2, R21, RZ, 0x3c, !PT ;  /* 0x0000001502021212 */ /* 0x000fc600078e3cff */
[----:B------:R-:W4:Y:S01]  /*0650*/  @P4 LDG.E R21, desc[UR8][R10.64+0x54] ;  /* 0x000054080a154981 */ /* 0x000f22000c1e1900 */
[----:B------:R-:W-:-:S03]  /*0660*/  @P2 LOP3.LUT R5, R5, R18, RZ, 0x3c, !PT ;  /* 0x0000001205052212 */ /* 0x000fc600078e3cff */
[----:B------:R-:W4:Y:S01]  /*0670*/  @P4 LDG.E R18, desc[UR8][R10.64+0x58] ;  /* 0x000058080a124981 */ /* 0x000f22000c1e1900 */
[----:B------:R-:W-:Y:S02]  /*0680*/  @P2 LOP3.LUT R3, R3, R20, RZ, 0x3c, !PT ;  /* 0x0000001403032212 */ /* 0x000fe400078e3cff */
[----:B------:R-:W-:Y:S01]  /*0690*/  @P2 LOP3.LUT R2, R2, R25, RZ, 0x3c, !PT ;  /* 0x0000001902022212 */ /* 0x000fe200078e3cff */
[----:B------:R-:W4:Y:S04]  /*06a0*/  @P4 LDG.E R20, desc[UR8][R10.64+0x60] ;  /* 0x000060080a144981 */ /* 0x000f28000c1e1900 */
[----:B------:R-:W4:Y:S01]  /*06b0*/  @P5 LDG.E R25, desc[UR8][R10.64+0x68] ;  /* 0x000068080a195981 */ /* 0x000f22000c1e1900 */
[----:B------:R-:W-:Y:S02]  /*06c0*/  LOP3.LUT P0, RZ, R22, 0x80, RZ, 0xc0, !PT ;  /* 0x0000008016ff7812 */ /* 0x000fe4000780c0ff */
[----:B------:R-:W-:-:S11]  /*06d0*/  @P3 LOP3.LUT R4, R4, R27, RZ, 0x3c, !PT ;  /* 0x0000001b04043212 */ /* 0x000fd600078e3cff */
[----:B------:R-:W4:Y:S04]  /*06e0*/  @P0 LDG.E R26, desc[UR8][R10.64+0x8c] ;  /* 0x00008c080a1a0981 */ /* 0x000f28000c1e1900 */
[----:B------:R-:W4:Y:S01]  /*06f0*/  @P0 LDG.E R27, desc[UR8][R10.64+0x98] ;  /* 0x000098080a1b0981 */ /* 0x000f22000c1e1900 */
[----:B--2---:R-:W-:-:S03]  /*0700*/  @P3 LOP3.LUT R5, R5, R14, RZ, 0x3c, !PT ;  /* 0x0000000e05053212 */ /* 0x004fc600078e3cff */
[----:B------:R-:W2:Y:S01]  /*0710*/  @P5 LDG.E R14, desc[UR8][R10.64+0x74] ;  /* 0x000074080a0e5981 */ /* 0x000ea2000c1e1900 */
[----:B---3--:R-:W-:-:S03]  /*0720*/  @P3 LOP3.LUT R2, R2, R19, RZ, 0x3c, !PT ;  /* 0x0000001302023212 */ /* 0x008fc600078e3cff */
[----:B------:R-:W3:Y:S01]  /*0730*/  @P5 LDG.E R19, desc[UR8][R10.64+0x70] ;  /* 0x000070080a135981 */ /* 0x000ee2000c1e1900 */
[----:B----4-:R-:W-:-:S03]  /*0740*/  @P4 LOP3.LUT R2, R2, R23, RZ, 0x3c, !PT ;  /* 0x0000001702024212 */ /* 0x010fc600078e3cff */
        /* <DEDUP_REMOVED lines=9> */
[----:B------:R-:W4:Y:S01]  /*07e0*/  @P0 LDG.E R20, desc[UR8][R10.64+0x94] ;  /* 0x000094080a140981 */ /* 0x000f22000c1e1900 */
[----:B------:R-:W-:-:S03]  /*07f0*/  @P5 LOP3.LUT R4, R4, R25, RZ, 0x3c, !PT ;  /* 0x0000001904045212 */ /* 0x000fc600078e3cff */
[----:B------:R-:W4:Y:S04]  /*0800*/  @P0 LDG.E R25, desc[UR8][R10.64+0x90] ;  /* 0x000090080a190981 */ /* 0x000f28000c1e1900 */
[----:B------:R-:W4:Y:S01]  /*0810*/  @P0 LDG.E R24, desc[UR8][R10.64+0x9c] ;  /* 0x00009c080a180981 */ /* 0x000f22000c1e1900 */
[----:B------:R-:W-:Y:S02]  /*0820*/  @P0 LOP3.LUT R13, R13, R26, RZ, 0x3c, !PT ;  /* 0x0000001a0d0d0212 */ /* 0x000fe400078e3cff */
[----:B--2---:R-:W-:Y:S02]  /*0830*/  @P5 LOP3.LUT R3, R3, R14, RZ, 0x3c, !PT ;  /* 0x0000000e03035212 */ /* 0x004fe400078e3cff */
[----:B---3--:R-:W-:-:S04]  /*0840*/  @P5 LOP3.LUT R2, R2, R19, RZ, 0x3c, !PT ;  /* 0x0000001302025212 */ /* 0x008fc800078e3cff */
[----:B----4-:R-:W-:Y:S02]  /*0850*/  @P6 LOP3.LUT R2, R2, R23, RZ, 0x3c, !PT ;  /* 0x0000001702026212 */ /* 0x010fe400078e3cff */
[----:B------:R-:W-:Y:S02]  /*0860*/  @P6 LOP3.LUT R5, R5, R16, RZ, 0x3c, !PT ;  /* 0x0000001005056212 */ /* 0x000fe400078e3cff */
[----:B------:R-:W-:Y:S02]  /*0870*/  @P6 LOP3.LUT R4, R4, R21, RZ, 0x3c, !PT ;  /* 0x0000001504046212 */ /* 0x000fe400078e3cff */
[----:B------:R-:W-:Y:S02]  /*0880*/  @P6 LOP3.LUT R3, R3, R18, RZ, 0x3c, !PT ;  /* 0x0000001203036212 */ /* 0x000fe400078e3cff */
[----:B------:R-:W-:Y:S02]  /*0890*/  @P0 LOP3.LUT R2, R2, R27, RZ, 0x3c, !PT ;  /* 0x0000001b02020212 */ /* 0x000fe400078e3cff */
[----:B------:R-:W-:-:S02]  /*08a0*/  @P0 LOP3.LUT R5, R5, R20, RZ, 0x3c, !PT ;  /* 0x0000001405050212 */ /* 0x000fc400078e3cff */
[----:B------:R-:W-:Y:S02]  /*08b0*/  @P0 LOP3.LUT R4, R4, R25, RZ, 0x3c, !PT ;  /* 0x0000001904040212 */ /* 0x000fe400078e3cff */
[----:B------:R-:W-:Y:S02]  /*08c0*/  @P0 LOP3.LUT R3, R3, R24, RZ, 0x3c, !PT ;  /* 0x0000001803030212 */ /* 0x000fe400078e3cff */
[----:B------:R-:W-:-:S13]  /*08d0*/  R2P PR, R22.B1, 0x7f ;  /* 0x0000007f16007804 */ /* 0x000fda0000001000 */
[----:B------:R-:W2:Y:S04]  /*08e0*/  @P0 LDG.E R16, desc[UR8][R10.64+0xa0] ;  /* 0x0000a0080a100981 */ /* 0x000ea8000c1e1900 */
[----:B------:R-:W3:Y:S04]  /*08f0*/  @P1 LDG.E R18, desc[UR8][R10.64+0xb4] ;  /* 0x0000b4080a121981 */ /* 0x000ee8000c1e1900 */
[----:B------:R-:W4:Y:S04]  /*0900*/  @P2 LDG.E R20, desc[UR8][R10.64+0xc8] ;  /* 0x0000c8080a142981 */ /* 0x000f28000c1e1900 */
        /* <DEDUP_REMOVED lines=28> */
[----:B--2---:R-:W-:Y:S02]  /*0ad0*/  @P0 LOP3.LUT R3, R3, R16, RZ, 0x3c, !PT ;  /* 0x0000001003030212 */ /* 0x004fe400078e3cff */
[----:B------:R-:W-:Y:S01]  /*0ae0*/  LOP3.LUT P0, RZ, R22, 0x8000, RZ, 0xc0, !PT ;  /* 0x0000800016ff7812 */ /* 0x000fe2000780c0ff */
        /* <DEDUP_REMOVED lines=8> */
[----:B------:R-:W4:Y:S04]  /*0b70*/  @P4 LDG.E R14, desc[UR8][R10.64+0x100] ;  /* 0x000100080a0e4981 */ /* 0x000f28000c1e1900 */
[----:B------:R-:W4:Y:S01]  /*0b80*/  @P4 LDG.E R22, desc[UR8][R10.64+0xf8] ;  /* 0x0000f8080a164981 */ /* 0x000f22000c1e1900 */
[----:B------:R-:W-:Y:S02]  /*0b90*/  @P1 LOP3.LUT R3, R3, R26, RZ, 0x3c, !PT ;  /* 0x0000001a03031212 */ /* 0x000fe400078e3cff */
[----:B------:R-:W-:Y:S02]  /*0ba0*/  @P2 LOP3.LUT R2, R2, R23, RZ, 0x3c, !PT ;  /* 0x0000001702022212 */ /* 0x000fe400078e3cff */
[----:B------:R-:W-:Y:S01]  /*0bb0*/  @P2 LOP3.LUT R4, R4, R21, RZ, 0x3c, !PT ;  /* 0x0000001504042212 */ /* 0x000fe200078e3cff */
[----:B------:R-:W4:Y:S01]  /*0bc0*/  @P5 LDG.E R23, desc[UR8][R10.64+0x110] ;  /* 0x000110080a175981 */ /* 0x000f22000c1e1900 */
[----:B------:R-:W-:-:S03]  /*0bd0*/  @P3 LOP3.LUT R2, R2, R27, RZ, 0x3c, !PT ;  /* 0x0000001b02023212 */ /* 0x000fc600078e3cff */
[----:B------:R-:W4:Y:S01]  /*0be0*/  @P5 LDG.E R21, desc[UR8][R10.64+0x108] ;  /* 0x000108080a155981 */ /* 0x000f22000c1e1900 */
[----:B------:R-:W-:Y:S02]  /*0bf0*/  @P6 LOP3.LUT R13, R13, R28, RZ, 0x3c, !PT ;  /* 0x0000001c0d0d6212 */ /* 0x000fe400078e3cff */
[----:B------:R-:W-:Y:S01]  /*0c00*/  @P3 LOP3.LUT R4, R4, R25, RZ, 0x3c, !PT ;  /* 0x0000001904043212 */ /* 0x000fe200078e3cff */
[----:B------:R-:W4:Y:S01]  /*0c10*/  @P0 LDG.E R27, desc[UR8][R10.64+0x130] ;  /* 0x000130080a1b0981 */ /* 0x000f22000c1e1900 */
[----:B------:R-:W-:-:S03]  /*0c20*/  @P4 LOP3.LUT R2, R2, R19, RZ, 0x3c, !PT ;  /* 0x0000001302024212 */ /* 0x000fc600078e3cff */
[----:B------:R-:W4:Y:S01]  /*0c30*/  @P6 LDG.E R19, desc[UR8][R10.64+0x11c] ;  /* 0x00011c080a136981 */ /* 0x000f22000c1e1900 */
[----:B------:R-:W-:-:S03]  /*0c40*/  @P4 LOP3.LUT R4, R4, R29, RZ, 0x3c, !PT ;  /* 0x0000001d04044212 */ /* 0x000fc600078e3cff */
        /* <DEDUP_REMOVED lines=14> */
[----:B------:R-:W-:-:S05]  /*0d30*/  VIADD R17, R17, 0x10 ;  /* 0x0000001011117836 */ /* 0x000fca0000000000 */
[----:B------:R-:W-:Y:S02]  /*0d40*/  ISETP.NE.AND P1, PT, R17, 0x20, PT ;  /* 0x000000201100780c */ /* 0x000fe40003f25270 */
[----:B------:R-:W-:Y:S02]  /*0d50*/  @P5 LOP3.LUT R2, R2, R23, RZ, 0x3c, !PT ;  /* 0x0000001702025212 */ /* 0x000fe400078e3cff */
[----:B------:R-:W-:-:S04]  /*0d60*/  @P5 LOP3.LUT R4, R4, R21, RZ, 0x3c, !PT ;  /* 0x0000001504045212 */ /* 0x000fc800078e3cff */
[----:B------:R-:W-:Y:S02]  /*0d70*/  @P6 LOP3.LUT R4, R4, R19, RZ, 0x3c, !PT ;  /* 0x0000001304046212 */ /* 0x000fe400078e3cff */
[----:B------:R-:W-:Y:S02]  /*0d80*/  @P6 LOP3.LUT R2, R2, R25, RZ, 0x3c, !PT ;  /* 0x0000001902026212 */ /* 0x000fe400078e3cff */
[----:B------:R-:W-:Y:S02]  /*0d90*/  @P0 LOP3.LUT R4, R4, R27, RZ, 0x3c, !PT ;  /* 0x0000001b04040212 */ /* 0x000fe400078e3cff */
[----:B------:R-:W-:Y:S02]  /*0da0*/  @P0 LOP3.LUT R2, R2, R29, RZ, 0x3c, !PT ;  /* 0x0000001d02020212 */ /* 0x000fe400078e3cff */
[----:B--2---:R-:W-:Y:S02]  /*0db0*/  @P5 LOP3.LUT R5, R5, R16, RZ, 0x3c, !PT ;  /* 0x0000001005055212 */ /* 0x004fe400078e3cff */
[----:B---3--:R-:W-:-:S02]  /*0dc0*/  @P5 LOP3.LUT R3, R3, R18, RZ, 0x3c, !PT ;  /* 0x0000001203035212 */ /* 0x008fc400078e3cff */
[----:B----4-:R-:W-:Y:S02]  /*0dd0*/  @P6 LOP3.LUT R5, R5, R20, RZ, 0x3c, !PT ;  /* 0x0000001405056212 */ /* 0x010fe400078e3cff */
[----:B------:R-:W-:Y:S02]  /*0de0*/  @P6 LOP3.LUT R3, R3, R14, RZ, 0x3c, !PT ;  /* 0x0000000e03036212 */ /* 0x000fe400078e3cff */
[----:B------:R-:W-:Y:S02]  /*0df0*/  @P0 LOP3.LUT R5, R5, R22, RZ, 0x3c, !PT ;  /* 0x0000001605050212 */ /* 0x000fe400078e3cff */
[----:B------:R-:W-:Y:S01]  /*0e00*/  @P0 LOP3.LUT R3, R3, R24, RZ, 0x3c, !PT ;  /* 0x0000001803030212 */ /* 0x000fe200078e3cff */
[----:B------:R-:W-:Y:S06]  /*0e10*/  @P1 BRA `(.L_x_3) ;  /* 0xfffffff400481947 */ /* 0x000fec000383ffff */
[----:B------:R-:W-:-:S05]  /*0e20*/  VIADD R15, R15, 0x1 ;  /* 0x000000010f0f7836 */ /* 0x000fca0000000000 */
[----:B------:R-:W-:-:S13]  /*0e30*/  ISETP.NE.AND P0, PT, R15, 0x5, PT ;  /* 0x000000050f00780c */ /* 0x000fda0003f05270 */
[----:B------:R-:W-:Y:S05]  /*0e40*/  @P0 BRA `(.L_x_4) ;  /* 0xfffffff400300947 */ /* 0x000fea000383ffff */
[----:B------:R1:W-:Y:S01]  /*0e50*/  STG.E.64 desc[UR8][R6.64+0x8], R4 ;  /* 0x0000080406007986 */ /* 0x0003e2000c101b08 */
[----:B------:R-:W-:Y:S02]  /*0e60*/  ULOP3.LUT UR6, UR7, 0x3, URZ, 0xc0, !UPT ;  /* 0x0000000307067892 */ /* 0x000fe4000f8ec0ff */
[----:B------:R-:W-:Y:S01]  /*0e70*/  UIADD3 UR4, UPT, UPT, UR4, 0x1, URZ ;  /* 0x0000000104047890 */ /* 0x000fe2000fffe0ff */
[----:B------:R1:W-:Y:S03]  /*0e80*/  STG.E.64 desc[UR8][R6.64+0x10], R2 ;  /* 0x0000100206007986 */ /* 0x0003e6000c101b08 */
[----:B------:R-:W-:Y:S01]  /*0e90*/  UISETP.GE.U32.AND UP0, UPT, UR4, UR6, UPT ;  /* 0x000000060400728c */ /* 0x000fe2000bf06070 */
[----:B------:R1:W-:Y:S08]  /*0ea0*/  STG.E desc[UR8][R6.64+0x4], R13 ;  /* 0x0000040d06007986 */ /* 0x0003f0000c101908 */
[----:B------:R-:W-:Y:S05]  /*0eb0*/  BRA.U !UP0, `(.L_x_5) ;  /* 0xfffffff508047547 */ /* 0x000fea000b83ffff */
.L_x_2:
[----:B------:R-:W-:Y:S01]  /*0ec0*/  UISETP.GT.U32.AND UP0, UPT, UR7, 0x3, UPT ;  /* 0x000000030700788c */ /* 0x000fe2000bf04070 */
[----:B------:R-:W-:Y:S01]  /*0ed0*/  VIADD R0, R0, 0x1 ;  /* 0x0000000100007836 */ /* 0x000fe20000000000 */
[----:B------:R-:W-:Y:S02]  /*0ee0*/  USHF.R.U64 UR4, UR7, 0x2, UR5 ;  /* 0x0000000207047899 */ /* 0x000fe40008001205 */
[----:B------:R-:W-:Y:S02]  /*0ef0*/  UISETP.GT.U32.AND.EX UP0, UPT, UR5, URZ, UPT, UP0 ;  /* 0x000000ff0500728c */ /* 0x000fe4000bf04100 */
[----:B------:R-:W-:-:S03]  /*0f00*/  USHF.R.U32.HI UR6, URZ, 0x2, UR5 ;  /* 0x00000002ff067899 */ /* 0x000fc60008011605 */
[----:B------:R-:W-:-:S04]  /*0f10*/  UMOV UR7, UR4 ;  /* 0x0000000400077c82 */ /* 0x000fc80008000000 */
[----:B------:R-:W-:Y:S01]  /*0f20*/  UMOV UR5, UR6 ;  /* 0x0000000600057c82 */ /* 0x000fe20008000000 */
[----:B------:R-:W-:Y:S05]  /*0f30*/  BRA.U UP0, `(.L_x_6) ;  /* 0xfffffff100c87547 */ /* 0x000fea000b83ffff */
.L_x_1:
[----:B------:R-:W-:Y:S04]  /*0f40*/  STG.E.64 desc[UR8][R6.64+0x18], RZ ;  /* 0x000018ff06007986 */ /* 0x000fe8000c101b08 */
[----:B------:R-:W-:Y:S04]  /*0f50*/  STG.E desc[UR8][R6.64+0x20], RZ ;  /* 0x000020ff06007986 */ /* 0x000fe8000c101908 */
[----:B------:R-:W-:Y:S01]  /*0f60*/  STG.E.64 desc[UR8][R6.64+0x28], RZ ;  /* 0x000028ff06007986 */ /* 0x000fe2000c101b08 */
[----:B------:R-:W-:Y:S05]  /*0f70*/  EXIT ;  /* 0x000000000000794d */ /* 0x000fea0003800000 */
.L_x_7:
        /* <DEDUP_REMOVED lines=16> */
.L_x_9:


//--------------------- .nv.global.init           --------------------------
	.section	.nv.global.init,"aw",@progbits
	.align	4
.nv.global.init:
	.type		mrg32k3aM1SubSeq,@object
	.size		mrg32k3aM1SubSeq,(mrg32k3aM2SubSeq - mrg32k3aM1SubSeq)
mrg32k3aM1SubSeq:
        /*0000*/ 	.byte	0x0b, 0xcc, 0xee, 0x04, 0x73, 0x29, 0x8b, 0x6f, 0xf6, 0x53, 0x03, 0xf6, 0x23, 0xf6, 0xea, 0xda
        /* <DEDUP_REMOVED lines=125> */
	.type		mrg32k3aM2SubSeq,@object
	.size		mrg32k3aM2SubSeq,(mrg32k3aM1 - mrg32k3aM2SubSeq)
mrg32k3aM2SubSeq:
        /* <DEDUP_REMOVED lines=126> */
	.type		mrg32k3aM1,@object
	.size		mrg32k3aM1,(mrg32k3aM1Seq - mrg32k3aM1)
mrg32k3aM1:
        /* <DEDUP_REMOVED lines=144> */
	.type		mrg32k3aM1Seq,@object
	.size		mrg32k3aM1Seq,(mrg32k3aM2 - mrg32k3aM1Seq)
mrg32k3aM1Seq:
        /* <DEDUP_REMOVED lines=144> */
	.type		mrg32k3aM2,@object
	.size		mrg32k3aM2,(mrg32k3aM2Seq - mrg32k3aM2)
mrg32k3aM2:
        /* <DEDUP_REMOVED lines=144> */
	.type		mrg32k3aM2Seq,@object
	.size		mrg32k3aM2Seq,(precalc_xorwow_matrix - mrg32k3aM2Seq)
mrg32k3aM2Seq:
        /* <DEDUP_REMOVED lines=144> */
	.type		precalc_xorwow_matrix,@object
	.size		precalc_xorwow_matrix,(precalc_xorwow_offset_matrix - precalc_xorwow_matrix)
precalc_xorwow_matrix:
        /* <DEDUP_REMOVED lines=6400> */
	.type		precalc_xorwow_offset_matrix,@object
	.size		precalc_xorwow_offset_matrix,(.L_1 - precalc_xorwow_offset_matrix)
precalc_xorwow_offset_matrix:
        /* <DEDUP_REMOVED lines=6400> */
.L_1:


//--------------------- .nv.shared.reserved.0     --------------------------
	.section	.nv.shared.reserved.0,"aw",@nobits
	.weak		__nv_reservedSMEM_offset_0_alias
	.size		__nv_reservedSMEM_offset_0_alias, 0, 64
	.other		__nv_reservedSMEM_offset_0_alias,@"STO_CUDA_RESERVED_SHARED STV_DEFAULT"
__nv_reservedSMEM_offset_0_alias:
	.zero		0
	.zero		64


//--------------------- .nv.constant0._Z7randomsP17curandStateXORWOWPj --------------------------
	.section	.nv.constant0._Z7randomsP17curandStateXORWOWPj,"a",@progbits
	.sectionflags	@""
	.align	4
.nv.constant0._Z7randomsP17curandStateXORWOWPj:
	.zero		912


//--------------------- .nv.constant0._Z4initjPyS_P17curandStateXORWOW --------------------------
	.section	.nv.constant0._Z4initjPyS_P17curandStateXORWOW,"a",@progbits
	.sectionflags	@""
	.align	4
.nv.constant0._Z4initjPyS_P17curandStateXORWOW:
	.zero		928


//--------------------- SYMBOLS --------------------------

	.type		.nv.reservedSmem.offset0,@object
	.size		.nv.reservedSmem.offset0,0x4
